//
// Generated by NVIDIA NVVM Compiler
//
// Compiler Build ID: CL-36424714
// Cuda compilation tools, release 13.0, V13.0.88
// Based on NVVM 20.0.0
//

.version 9.0
.target sm_100
.address_size 64

	// .globl	_Z9transposePfS_
// _ZZ9transposePfS_E8buffer_s has been demoted

.visible .entry _Z9transposePfS_(
	.param .u64 .ptr .align 1 _Z9transposePfS__param_0,
	.param .u64 .ptr .align 1 _Z9transposePfS__param_1
)
{
	.reg .b32 	%r<24>;
	.reg .b32 	%f<3>;
	.reg .b64 	%rd<9>;
	// demoted variable
	.shared .align 4 .b8 _ZZ9transposePfS_E8buffer_s[4096];
	ld.param.u64 	%rd1, [_Z9transposePfS__param_0];
	ld.param.u64 	%rd2, [_Z9transposePfS__param_1];
	cvta.to.global.u64 	%rd3, %rd2;
	cvta.to.global.u64 	%rd4, %rd1;
	mov.u32 	%r1, %tid.x;
	mov.u32 	%r2, %ctaid.x;
	mov.u32 	%r3, %ntid.x;
	mad.lo.s32 	%r4, %r2, %r3, %r1;
	mov.u32 	%r5, %tid.y;
	mov.u32 	%r6, %ctaid.y;
	mov.u32 	%r7, %ntid.y;
	mad.lo.s32 	%r8, %r6, %r7, %r5;
	mov.u32 	%r9, %nctaid.x;
	mul.lo.s32 	%r10, %r3, %r9;
	mad.lo.s32 	%r11, %r8, %r10, %r4;
	mul.wide.s32 	%rd5, %r11, 4;
	add.s64 	%rd6, %rd4, %rd5;
	ld.global.f32 	%f1, [%rd6];
	shl.b32 	%r12, %r5, 7;
	mov.u32 	%r13, _ZZ9transposePfS_E8buffer_s;
	add.s32 	%r14, %r13, %r12;
	shl.b32 	%r15, %r1, 2;
	add.s32 	%r16, %r14, %r15;
	st.shared.f32 	[%r16], %f1;
	bar.sync 	0;
	mad.lo.s32 	%r17, %r6, %r3, %r1;
	mad.lo.s32 	%r18, %r2, %r7, %r5;
	shl.b32 	%r19, %r1, 7;
	add.s32 	%r20, %r13, %r19;
	shl.b32 	%r21, %r5, 2;
	add.s32 	%r22, %r20, %r21;
	ld.shared.f32 	%f2, [%r22];
	mad.lo.s32 	%r23, %r18, %r10, %r17;
	mul.wide.s32 	%rd7, %r23, 4;
	add.s64 	%rd8, %rd3, %rd7;
	st.global.f32 	[%rd8], %f2;
	ret;

}


// ===== COMPILED SASS (sm_100) =====

	.target	sm_100

	.elftype	@"ET_EXEC"


//--------------------- .note.nv.tkinfo           --------------------------
	.section	.note.nv.tkinfo,"",@"SHT_NOTE"
	.sectionflags	@"SHF_NOTE_NV_TKINFO"
	.tkinfo
        /*0018*/ 	.word	0x00000002
        /*0030*/ 	.string	""
        /*0030*/ 	.string	"ptxas"
        /*0030*/ 	.string	"Cuda compilation tools, release 13.0, V13.0.88"
        /*0030*/ 	.string	"Build cuda_13.0.r13.0/compiler.36424714_0"
        /*0030*/ 	.string	"-arch sm_100 -m 64 "



//--------------------- .note.nv.cuinfo           --------------------------
	.section	.note.nv.cuinfo,"",@"SHT_NOTE"
	.sectionflags	@"SHF_NOTE_NV_CUINFO"
        /*0018*/ 	.short	0x0002
        /*001a*/ 	.short	0x0064
        /*001c*/ 	.short	0x0082
	.zero		2


//--------------------- .nv.info                  --------------------------
	.section	.nv.info,"",@"SHT_CUDA_INFO"
	.align	4


	//----- nvinfo : EIATTR_REGCOUNT
	.align		4
        /*0000*/ 	.byte	0x04, 0x2f
        /*0002*/ 	.short	(.L_1 - .L_0)
	.align		4
.L_0:
        /*0004*/ 	.word	index@(_Z9transposePfS_)
        /*0008*/ 	.word	0x0000000f


	//----- nvinfo : EIATTR_FRAME_SIZE
	.align		4
.L_1:
        /*000c*/ 	.byte	0x04, 0x11
        /*000e*/ 	.short	(.L_3 - .L_2)
	.align		4
.L_2:
        /*0010*/ 	.word	index@(_Z9transposePfS_)
        /*0014*/ 	.word	0x00000000


	//----- nvinfo : EIATTR_MIN_STACK_SIZE
	.align		4
.L_3:
        /*0018*/ 	.byte	0x04, 0x12
        /*001a*/ 	.short	(.L_5 - .L_4)
	.align		4
.L_4:
        /*001c*/ 	.word	index@(_Z9transposePfS_)
        /*0020*/ 	.word	0x00000000
.L_5:


//--------------------- .nv.compat                --------------------------
	.section	.nv.compat,"",@"SHT_CUDA_COMPAT_INFO"
	.align	4
        /*0000*/ 	.byte	0x02, 0x09, 0x00, 0x00, 0x02, 0x02, 0x01, 0x00, 0x02, 0x05, 0x05, 0x00, 0x03, 0x07, 0x01, 0x01
        /*0010*/ 	.byte	0x02, 0x03, 0x00, 0x00, 0x02, 0x06, 0x01, 0x00, 0x04, 0x0b, 0x08, 0x00, 0x09, 0x00, 0x00, 0x00
        /*0020*/ 	.byte	0x00, 0x00, 0x00, 0x00


//--------------------- .nv.info._Z9transposePfS_ --------------------------
	.section	.nv.info._Z9transposePfS_,"",@"SHT_CUDA_INFO"
	.sectionflags	@""
	.align	4


	//----- nvinfo : EIATTR_CUDA_API_VERSION
	.align		4
        /*0000*/ 	.byte	0x04, 0x37
        /*0002*/ 	.short	(.L_7 - .L_6)
.L_6:
        /*0004*/ 	.word	0x00000082


	//----- nvinfo : EIATTR_KPARAM_INFO
	.align		4
.L_7:
        /*0008*/ 	.byte	0x04, 0x17
        /*000a*/ 	.short	(.L_9 - .L_8)
.L_8:
        /*000c*/ 	.word	0x00000000
        /*0010*/ 	.short	0x0001
        /*0012*/ 	.short	0x0008
        /*0014*/ 	.byte	0x00, 0xf5, 0x21, 0x00


	//----- nvinfo : EIATTR_KPARAM_INFO
	.align		4
.L_9:
        /*0018*/ 	.byte	0x04, 0x17
        /*001a*/ 	.short	(.L_11 - .L_10)
.L_10:
        /*001c*/ 	.word	0x00000000
        /*0020*/ 	.short	0x0000
        /*0022*/ 	.short	0x0000
        /*0024*/ 	.byte	0x00, 0xf5, 0x21, 0x00


	//----- nvinfo : EIATTR_SPARSE_MMA_MASK
	.align		4
.L_11:
        /*0028*/ 	.byte	0x03, 0x50
        /*002a*/ 	.short	0x0000


	//----- nvinfo : EIATTR_MAXREG_COUNT
	.align		4
        /*002c*/ 	.byte	0x03, 0x1b
        /*002e*/ 	.short	0x00ff


	//----- nvinfo : EIATTR_NUM_BARRIERS
	.align		4
        /*0030*/ 	.byte	0x02, 0x4c
        /*0032*/ 	.byte	0x01
	.zero		1


	//----- nvinfo : EIATTR_MERCURY_ISA_VERSION
	.align		4
        /*0034*/ 	.byte	0x03, 0x5f
        /*0036*/ 	.short	0x0101


	//----- nvinfo : EIATTR_VRC_CTA_INIT_COUNT
	.align		4
        /*0038*/ 	.byte	0x02, 0x4a
	.zero		1
	.zero		1


	//----- nvinfo : EIATTR_EXIT_INSTR_OFFSETS
	.align		4
        /*003c*/ 	.byte	0x04, 0x1c
        /*003e*/ 	.short	(.L_13 - .L_12)


	//   ....[0]....
.L_12:
        /*0040*/ 	.word	0x00000200


	//----- nvinfo : EIATTR_CBANK_PARAM_SIZE
	.align		4
.L_13:
        /*0044*/ 	.byte	0x03, 0x19
        /*0046*/ 	.short	0x0010


	//----- nvinfo : EIATTR_PARAM_CBANK
	.align		4
        /*0048*/ 	.byte	0x04, 0x0a
        /*004a*/ 	.short	(.L_15 - .L_14)
	.align		4
.L_14:
        /*004c*/ 	.word	index@(.nv.constant0._Z9transposePfS_)
        /*0050*/ 	.short	0x0380
        /*0052*/ 	.short	0x0010


	//----- nvinfo : EIATTR_SW_WAR
	.align		4
.L_15:
        /*0054*/ 	.byte	0x04, 0x36
        /*0056*/ 	.short	(.L_17 - .L_16)
.L_16:
        /*0058*/ 	.word	0x00000008
.L_17:


//--------------------- .nv.callgraph             --------------------------
	.section	.nv.callgraph,"",@"SHT_CUDA_CALLGRAPH"
	.align	4
	.sectionentsize	8
	.align		4
        /*0000*/ 	.word	0x00000000
	.align		4
        /*0004*/ 	.word	0xffffffff
	.align		4
        /*0008*/ 	.word	0x00000000
	.align		4
        /*000c*/ 	.word	0xfffffffe
	.align		4
        /*0010*/ 	.word	0x00000000
	.align		4
        /*0014*/ 	.word	0xfffffffd
	.align		4
        /*0018*/ 	.word	0x00000000
	.align		4
        /*001c*/ 	.word	0xfffffffc


//--------------------- .text._Z9transposePfS_    --------------------------
	.section	.text._Z9transposePfS_,"ax",@progbits
	.align	128
        .global         _Z9transposePfS_
        .type           _Z9transposePfS_,@function
        .size           _Z9transposePfS_,(.L_x_1 - _Z9transposePfS_)
        .other          _Z9transposePfS_,@"STO_CUDA_ENTRY STV_DEFAULT"
_Z9transposePfS_:
.text._Z9transposePfS_:
[----:B------:R-:W-:Y:S01]  /*0000*/  LDC R1, c[0x0][0x37c] ;  /* 0x0000df00ff017b82 */ /* 0x000fe20000000800 */
[----:B------:R-:W0:Y:S07]  /*0010*/  S2R R10, SR_TID.X ;  /* 0x00000000000a7919 */ /* 0x000e2e0000002100 */
[----:B------:R-:W0:Y:S01]  /*0020*/  LDC R7, c[0x0][0x360] ;  /* 0x0000d800ff077b82 */ /* 0x000e220000000800 */
[----:B------:R-:W1:Y:S01]  /*0030*/  LDCU.64 UR6, c[0x0][0x358] ;  /* 0x00006b00ff0677ac */ /* 0x000e620008000a00 */
[----:B------:R-:W2:Y:S06]  /*0040*/  S2R R11, SR_TID.Y ;  /* 0x00000000000b7919 */ /* 0x000eac0000002200 */
[----:B------:R-:W0:Y:S08]  /*0050*/  S2UR UR8, SR_CTAID.X ;  /* 0x00000000000879c3 */ /* 0x000e300000002500 */
[----:B------:R-:W2:Y:S08]  /*0060*/  S2UR UR9, SR_CTAID.Y ;  /* 0x00000000000979c3 */ /* 0x000eb00000002600 */
[----:B------:R-:W2:Y:S01]  /*0070*/  LDC R12, c[0x0][0x364] ;  /* 0x0000d900ff0c7b82 */ /* 0x000ea20000000800 */
[----:B------:R-:W3:Y:S07]  /*0080*/  LDCU UR4, c[0x0][0x370] ;  /* 0x00006e00ff0477ac */ /* 0x000eee0008000800 */
[----:B------:R-:W4:Y:S01]  /*0090*/  LDC.64 R2, c[0x0][0x380] ;  /* 0x0000e000ff027b82 */ /* 0x000f220000000a00 */
[----:B0-----:R-:W-:-:S02]  /*00a0*/  IMAD R0, R7, UR8, R10 ;  /* 0x0000000807007c24 */ /* 0x001fc4000f8e020a */
[----:B---3--:R-:W-:Y:S02]  /*00b0*/  IMAD R4, R7, UR4, RZ ;  /* 0x0000000407047c24 */ /* 0x008fe4000f8e02ff */
[----:B--2---:R-:W-:-:S04]  /*00c0*/  IMAD R5, R12, UR9, R11 ;  /* 0x000000090c057c24 */ /* 0x004fc8000f8e020b */
[----:B------:R-:W-:-:S04]  /*00d0*/  IMAD R5, R5, R4, R0 ;  /* 0x0000000405057224 */ /* 0x000fc800078e0200 */
[----:B----4-:R-:W-:-:S05]  /*00e0*/  IMAD.WIDE R2, R5, 0x4, R2 ;  /* 0x0000000405027825 */ /* 0x010fca00078e0202 */
[----:B-1----:R0:W2:Y:S01]  /*00f0*/  LDG.E R0, desc[UR6][R2.64] ;  /* 0x0000000602007981 */ /* 0x0020a2000c1e1900 */
[----:B------:R-:W1:Y:S01]  /*0100*/  S2UR UR5, SR_CgaCtaId ;  /* 0x00000000000579c3 */ /* 0x000e620000008800 */
[----:B------:R-:W-:Y:S01]  /*0110*/  UMOV UR4, 0x400 ;  /* 0x0000040000047882 */ /* 0x000fe20000000000 */
[----:B------:R-:W-:-:S06]  /*0120*/  IMAD R7, R7, UR9, R10 ;  /* 0x0000000907077c24 */ /* 0x000fcc000f8e020a */
[----:B0-----:R-:W0:Y:S01]  /*0130*/  LDC.64 R2, c[0x0][0x388] ;  /* 0x0000e200ff027b82 */ /* 0x001e220000000a00 */
[----:B-1----:R-:W-:-:S06]  /*0140*/  ULEA UR4, UR5, UR4, 0x18 ;  /* 0x0000000405047291 */ /* 0x002fcc000f8ec0ff */
[C---:B------:R-:W-:Y:S02]  /*0150*/  LEA R5, R11.reuse, UR4, 0x7 ;  /* 0x000000040b057c11 */ /* 0x040fe4000f8e38ff */
[C---:B------:R-:W-:Y:S02]  /*0160*/  LEA R6, R10.reuse, UR4, 0x7 ;  /* 0x000000040a067c11 */ /* 0x040fe4000f8e38ff */
[----:B------:R-:W-:Y:S02]  /*0170*/  LEA R5, R10, R5, 0x2 ;  /* 0x000000050a057211 */ /* 0x000fe400078e10ff */
[----:B------:R-:W-:Y:S01]  /*0180*/  LEA R8, R11, R6, 0x2 ;  /* 0x000000060b087211 */ /* 0x000fe200078e10ff */
[----:B------:R-:W-:-:S04]  /*0190*/  IMAD R6, R12, UR8, R11 ;  /* 0x000000080c067c24 */ /* 0x000fc8000f8e020b */
[----:B------:R-:W-:-:S04]  /*01a0*/  IMAD R7, R4, R6, R7 ;  /* 0x0000000604077224 */ /* 0x000fc800078e0207 */
[----:B0-----:R-:W-:Y:S01]  /*01b0*/  IMAD.WIDE R2, R7, 0x4, R2 ;  /* 0x0000000407027825 */ /* 0x001fe200078e0202 */
[----:B--2---:R-:W-:Y:S01]  /*01c0*/  STS [R5], R0 ;  /* 0x0000000005007388 */ /* 0x004fe20000000800 */
[----:B------:R-:W-:Y:S06]  /*01d0*/  BAR.SYNC.DEFER_BLOCKING 0x0 ;  /* 0x0000000000007b1d */ /* 0x000fec0000010000 */
[----:B------:R-:W0:Y:S04]  /*01e0*/  LDS R9, [R8] ;  /* 0x0000000008097984 */ /* 0x000e280000000800 */
[----:B0-----:R-:W-:Y:S01]  /*01f0*/  STG.E desc[UR6][R2.64], R9 ;  /* 0x0000000902007986 */ /* 0x001fe2000c101906 */
[----:B------:R-:W-:Y:S05]  /*0200*/  EXIT ;  /* 0x000000000000794d */ /* 0x000fea0003800000 */
.L_x_0:
[----:B------:R-:W-:-:S00]  /*0210*/  BRA `(.L_x_0) ;  /* 0xfffffffc00fc7947 */ /* 0x000fc0000383ffff */
[----:B------:R-:W-:-:S00]  /*0220*/  NOP ;  /* 0x0000000000007918 */ /* 0x000fc00000000000 */
        /* <DEDUP_REMOVED lines=13> */
.L_x_1:


//--------------------- .nv.shared._Z9transposePfS_ --------------------------
	.section	.nv.shared._Z9transposePfS_,"aw",@nobits
	.sectionflags	@""
	.align	4
.nv.shared._Z9transposePfS_:
	.zero		5120


//--------------------- .nv.shared.reserved.0     --------------------------
	.section	.nv.shared.reserved.0,"aw",@nobits
	.weak		__nv_reservedSMEM_offset_0_alias
	.size		__nv_reservedSMEM_offset_0_alias, 0, 64
	.other		__nv_reservedSMEM_offset_0_alias,@"STO_CUDA_RESERVED_SHARED STV_DEFAULT"
__nv_reservedSMEM_offset_0_alias:
	.zero		0
	.zero		64


//--------------------- .nv.constant0._Z9transposePfS_ --------------------------
	.section	.nv.constant0._Z9transposePfS_,"a",@progbits
	.sectionflags	@""
	.align	4
.nv.constant0._Z9transposePfS_:
	.zero		912


//--------------------- SYMBOLS --------------------------

	.type		.nv.reservedSmem.offset0,@object
	.size		.nv.reservedSmem.offset0,0x4
	.type		.nv.reservedSmem.cap,@object
	.size		.nv.reservedSmem.cap,0x4
